//
// Generated by NVIDIA NVVM Compiler
//
// Compiler Build ID: CL-36424714
// Cuda compilation tools, release 13.0, V13.0.88
// Based on NVVM 20.0.0
//

.version 9.0
.target sm_100
.address_size 64

	// .globl	_Z23pointer_jump_algorithm_v
.extern .func  (.param .b64 func_retval0) malloc
(
	.param .b64 malloc_param_0
)
;
.extern .func  (.param .b32 func_retval0) vprintf
(
	.param .b64 vprintf_param_0,
	.param .b64 vprintf_param_1
)
;
// _ZZ23pointer_jump_algorithm_vE5nodes has been demoted
.global .align 1 .b8 $str[55] = {84, 114, 121, 32, 116, 111, 32, 98, 114, 111, 97, 100, 99, 97, 115, 116, 32, 107, 32, 37, 100, 32, 102, 114, 111, 109, 32, 110, 111, 100, 101, 32, 37, 100, 32, 116, 111, 32, 97, 108, 108, 32, 111, 116, 104, 101, 114, 32, 110, 111, 100, 101, 115, 10};
.global .align 1 .b8 $str$1[33] = {73, 116, 101, 114, 97, 116, 105, 111, 110, 58, 32, 37, 100, 44, 32, 99, 117, 114, 114, 101, 110, 116, 32, 110, 111, 100, 101, 58, 32, 37, 100, 10};
.global .align 1 .b8 $str$2[18] = {114, 101, 97, 99, 104, 101, 100, 32, 110, 111, 100, 101, 58, 32, 37, 100, 10};

.visible .entry _Z23pointer_jump_algorithm_v()
{
	.local .align 8 .b8 	__local_depot0[8];
	.reg .b64 	%SP;
	.reg .b64 	%SPL;
	.reg .pred 	%p<24>;
	.reg .b16 	%rs<25>;
	.reg .b32 	%r<33>;
	.reg .b64 	%rd<57>;
	// demoted variable
	.shared .align 8 .b8 _ZZ23pointer_jump_algorithm_vE5nodes[800];
	mov.u64 	%SPL, __local_depot0;
	cvta.local.u64 	%SP, %SPL;
	add.u64 	%rd2, %SP, 0;
	add.u64 	%rd1, %SPL, 0;
	mov.u32 	%r1, %tid.x;
	{ // callseq 0, 0
	.param .b64 param0;
	st.param.b64 	[param0], 8;
	.param .b64 retval0;
	call.uni (retval0), 
	malloc, 
	(
	param0
	);
	ld.param.b64 	%rd3, [retval0];
	} // callseq 0
	mov.b16 	%rs1, 0;
	st.u8 	[%rd3+4], %rs1;
	shl.b32 	%r3, %r1, 3;
	mov.u32 	%r4, _ZZ23pointer_jump_algorithm_vE5nodes;
	add.s32 	%r2, %r4, %r3;
	st.shared.u64 	[%r2], %rd3;
	setp.ne.s32 	%p1, %r1, 50;
	@%p1 bra 	$L__BB0_2;
	ld.shared.u64 	%rd5, [_ZZ23pointer_jump_algorithm_vE5nodes+400];
	mov.b16 	%rs2, 1;
	st.u8 	[%rd5+4], %rs2;
	ld.shared.u64 	%rd6, [_ZZ23pointer_jump_algorithm_vE5nodes+400];
	mov.b32 	%r5, 100;
	st.u32 	[%rd6], %r5;
	ld.shared.u64 	%rd7, [_ZZ23pointer_jump_algorithm_vE5nodes+400];
	ld.u32 	%r6, [%rd7];
	mov.b32 	%r7, 50;
	st.local.v2.u32 	[%rd1], {%r6, %r7};
	mov.u64 	%rd8, $str;
	cvta.global.u64 	%rd9, %rd8;
	{ // callseq 1, 0
	.param .b64 param0;
	st.param.b64 	[param0], %rd9;
	.param .b64 param1;
	st.param.b64 	[param1], %rd2;
	.param .b32 retval0;
	call.uni (retval0), 
	vprintf, 
	(
	param0, 
	param1
	);
	ld.param.b32 	%r8, [retval0];
	} // callseq 1
$L__BB0_2:
	bar.sync 	0;
	ld.shared.u64 	%rd11, [%r2];
	ld.u8 	%rs3, [%rd11+4];
	setp.eq.s16 	%p2, %rs3, 0;
	@%p2 bra 	$L__BB0_7;
	mov.b32 	%r10, 1;
	st.local.v2.u32 	[%rd1], {%r10, %r1};
	mov.u64 	%rd12, $str$1;
	cvta.global.u64 	%rd13, %rd12;
	{ // callseq 2, 0
	.param .b64 param0;
	st.param.b64 	[param0], %rd13;
	.param .b64 param1;
	st.param.b64 	[param1], %rd2;
	.param .b32 retval0;
	call.uni (retval0), 
	vprintf, 
	(
	param0, 
	param1
	);
	ld.param.b32 	%r11, [retval0];
	} // callseq 2
	setp.gt.u32 	%p3, %r1, 98;
	@%p3 bra 	$L__BB0_5;
	ld.shared.u64 	%rd15, [%r2+8];
	mov.b16 	%rs4, 1;
	st.u8 	[%rd15+4], %rs4;
$L__BB0_5:
	setp.eq.s32 	%p4, %r1, 0;
	@%p4 bra 	$L__BB0_7;
	ld.shared.u64 	%rd16, [%r2+-8];
	mov.b16 	%rs5, 1;
	st.u8 	[%rd16+4], %rs5;
$L__BB0_7:
	bar.sync 	0;
	ld.shared.u64 	%rd17, [%r2];
	ld.u8 	%rs6, [%rd17+4];
	setp.eq.s16 	%p5, %rs6, 0;
	@%p5 bra 	$L__BB0_12;
	mov.b32 	%r13, 2;
	st.local.v2.u32 	[%rd1], {%r13, %r1};
	mov.u64 	%rd18, $str$1;
	cvta.global.u64 	%rd19, %rd18;
	{ // callseq 3, 0
	.param .b64 param0;
	st.param.b64 	[param0], %rd19;
	.param .b64 param1;
	st.param.b64 	[param1], %rd2;
	.param .b32 retval0;
	call.uni (retval0), 
	vprintf, 
	(
	param0, 
	param1
	);
	ld.param.b32 	%r14, [retval0];
	} // callseq 3
	setp.gt.u32 	%p6, %r1, 97;
	@%p6 bra 	$L__BB0_10;
	ld.shared.u64 	%rd21, [%r2+16];
	mov.b16 	%rs7, 1;
	st.u8 	[%rd21+4], %rs7;
$L__BB0_10:
	setp.lt.u32 	%p7, %r1, 2;
	@%p7 bra 	$L__BB0_12;
	ld.shared.u64 	%rd22, [%r2+-16];
	mov.b16 	%rs8, 1;
	st.u8 	[%rd22+4], %rs8;
$L__BB0_12:
	bar.sync 	0;
	ld.shared.u64 	%rd23, [%r2];
	ld.u8 	%rs9, [%rd23+4];
	setp.eq.s16 	%p8, %rs9, 0;
	@%p8 bra 	$L__BB0_17;
	mov.b32 	%r16, 3;
	st.local.v2.u32 	[%rd1], {%r16, %r1};
	mov.u64 	%rd24, $str$1;
	cvta.global.u64 	%rd25, %rd24;
	{ // callseq 4, 0
	.param .b64 param0;
	st.param.b64 	[param0], %rd25;
	.param .b64 param1;
	st.param.b64 	[param1], %rd2;
	.param .b32 retval0;
	call.uni (retval0), 
	vprintf, 
	(
	param0, 
	param1
	);
	ld.param.b32 	%r17, [retval0];
	} // callseq 4
	setp.gt.u32 	%p9, %r1, 95;
	@%p9 bra 	$L__BB0_15;
	ld.shared.u64 	%rd27, [%r2+32];
	mov.b16 	%rs10, 1;
	st.u8 	[%rd27+4], %rs10;
$L__BB0_15:
	setp.lt.u32 	%p10, %r1, 4;
	@%p10 bra 	$L__BB0_17;
	ld.shared.u64 	%rd28, [%r2+-32];
	mov.b16 	%rs11, 1;
	st.u8 	[%rd28+4], %rs11;
$L__BB0_17:
	bar.sync 	0;
	ld.shared.u64 	%rd29, [%r2];
	ld.u8 	%rs12, [%rd29+4];
	setp.eq.s16 	%p11, %rs12, 0;
	@%p11 bra 	$L__BB0_22;
	mov.b32 	%r19, 4;
	st.local.v2.u32 	[%rd1], {%r19, %r1};
	mov.u64 	%rd30, $str$1;
	cvta.global.u64 	%rd31, %rd30;
	{ // callseq 5, 0
	.param .b64 param0;
	st.param.b64 	[param0], %rd31;
	.param .b64 param1;
	st.param.b64 	[param1], %rd2;
	.param .b32 retval0;
	call.uni (retval0), 
	vprintf, 
	(
	param0, 
	param1
	);
	ld.param.b32 	%r20, [retval0];
	} // callseq 5
	setp.gt.u32 	%p12, %r1, 91;
	@%p12 bra 	$L__BB0_20;
	ld.shared.u64 	%rd33, [%r2+64];
	mov.b16 	%rs13, 1;
	st.u8 	[%rd33+4], %rs13;
$L__BB0_20:
	setp.lt.u32 	%p13, %r1, 8;
	@%p13 bra 	$L__BB0_22;
	ld.shared.u64 	%rd34, [%r2+-64];
	mov.b16 	%rs14, 1;
	st.u8 	[%rd34+4], %rs14;
$L__BB0_22:
	bar.sync 	0;
	ld.shared.u64 	%rd35, [%r2];
	ld.u8 	%rs15, [%rd35+4];
	setp.eq.s16 	%p14, %rs15, 0;
	@%p14 bra 	$L__BB0_27;
	mov.b32 	%r22, 5;
	st.local.v2.u32 	[%rd1], {%r22, %r1};
	mov.u64 	%rd36, $str$1;
	cvta.global.u64 	%rd37, %rd36;
	{ // callseq 6, 0
	.param .b64 param0;
	st.param.b64 	[param0], %rd37;
	.param .b64 param1;
	st.param.b64 	[param1], %rd2;
	.param .b32 retval0;
	call.uni (retval0), 
	vprintf, 
	(
	param0, 
	param1
	);
	ld.param.b32 	%r23, [retval0];
	} // callseq 6
	setp.gt.u32 	%p15, %r1, 83;
	@%p15 bra 	$L__BB0_25;
	ld.shared.u64 	%rd39, [%r2+128];
	mov.b16 	%rs16, 1;
	st.u8 	[%rd39+4], %rs16;
$L__BB0_25:
	setp.lt.u32 	%p16, %r1, 16;
	@%p16 bra 	$L__BB0_27;
	ld.shared.u64 	%rd40, [%r2+-128];
	mov.b16 	%rs17, 1;
	st.u8 	[%rd40+4], %rs17;
$L__BB0_27:
	bar.sync 	0;
	ld.shared.u64 	%rd41, [%r2];
	ld.u8 	%rs18, [%rd41+4];
	setp.eq.s16 	%p17, %rs18, 0;
	@%p17 bra 	$L__BB0_32;
	mov.b32 	%r25, 6;
	st.local.v2.u32 	[%rd1], {%r25, %r1};
	mov.u64 	%rd42, $str$1;
	cvta.global.u64 	%rd43, %rd42;
	{ // callseq 7, 0
	.param .b64 param0;
	st.param.b64 	[param0], %rd43;
	.param .b64 param1;
	st.param.b64 	[param1], %rd2;
	.param .b32 retval0;
	call.uni (retval0), 
	vprintf, 
	(
	param0, 
	param1
	);
	ld.param.b32 	%r26, [retval0];
	} // callseq 7
	setp.gt.u32 	%p18, %r1, 67;
	@%p18 bra 	$L__BB0_30;
	ld.shared.u64 	%rd45, [%r2+256];
	mov.b16 	%rs19, 1;
	st.u8 	[%rd45+4], %rs19;
$L__BB0_30:
	setp.lt.u32 	%p19, %r1, 32;
	@%p19 bra 	$L__BB0_32;
	ld.shared.u64 	%rd46, [%r2+-256];
	mov.b16 	%rs20, 1;
	st.u8 	[%rd46+4], %rs20;
$L__BB0_32:
	bar.sync 	0;
	ld.shared.u64 	%rd47, [%r2];
	ld.u8 	%rs21, [%rd47+4];
	setp.eq.s16 	%p20, %rs21, 0;
	@%p20 bra 	$L__BB0_37;
	mov.b32 	%r28, 7;
	st.local.v2.u32 	[%rd1], {%r28, %r1};
	mov.u64 	%rd48, $str$1;
	cvta.global.u64 	%rd49, %rd48;
	{ // callseq 8, 0
	.param .b64 param0;
	st.param.b64 	[param0], %rd49;
	.param .b64 param1;
	st.param.b64 	[param1], %rd2;
	.param .b32 retval0;
	call.uni (retval0), 
	vprintf, 
	(
	param0, 
	param1
	);
	ld.param.b32 	%r29, [retval0];
	} // callseq 8
	setp.gt.u32 	%p21, %r1, 35;
	@%p21 bra 	$L__BB0_35;
	ld.shared.u64 	%rd51, [%r2+512];
	mov.b16 	%rs22, 1;
	st.u8 	[%rd51+4], %rs22;
$L__BB0_35:
	setp.lt.u32 	%p22, %r1, 64;
	@%p22 bra 	$L__BB0_37;
	ld.shared.u64 	%rd52, [%r2+-512];
	mov.b16 	%rs23, 1;
	st.u8 	[%rd52+4], %rs23;
$L__BB0_37:
	bar.sync 	0;
	ld.shared.u64 	%rd53, [%r2];
	ld.u8 	%rs24, [%rd53+4];
	setp.eq.s16 	%p23, %rs24, 0;
	@%p23 bra 	$L__BB0_39;
	st.local.u32 	[%rd1], %r1;
	mov.u64 	%rd54, $str$2;
	cvta.global.u64 	%rd55, %rd54;
	{ // callseq 9, 0
	.param .b64 param0;
	st.param.b64 	[param0], %rd55;
	.param .b64 param1;
	st.param.b64 	[param1], %rd2;
	.param .b32 retval0;
	call.uni (retval0), 
	vprintf, 
	(
	param0, 
	param1
	);
	ld.param.b32 	%r31, [retval0];
	} // callseq 9
$L__BB0_39:
	ret;

}


// ===== COMPILED SASS (sm_100) =====

	.target	sm_100

	.elftype	@"ET_EXEC"


//--------------------- .note.nv.tkinfo           --------------------------
	.section	.note.nv.tkinfo,"",@"SHT_NOTE"
	.sectionflags	@"SHF_NOTE_NV_TKINFO"
	.tkinfo
        /*0018*/ 	.word	0x00000002
        /*0030*/ 	.string	""
        /*0030*/ 	.string	"ptxas"
        /*0030*/ 	.string	"Cuda compilation tools, release 13.0, V13.0.88"
        /*0030*/ 	.string	"Build cuda_13.0.r13.0/compiler.36424714_0"
        /*0030*/ 	.string	"-arch sm_100 -m 64 "



//--------------------- .note.nv.cuinfo           --------------------------
	.section	.note.nv.cuinfo,"",@"SHT_NOTE"
	.sectionflags	@"SHF_NOTE_NV_CUINFO"
        /*0018*/ 	.short	0x0002
        /*001a*/ 	.short	0x0064
        /*001c*/ 	.short	0x0082
	.zero		2


//--------------------- .nv.info                  --------------------------
	.section	.nv.info,"",@"SHT_CUDA_INFO"
	.align	4


	//----- nvinfo : EIATTR_REGCOUNT
	.align		4
        /*0000*/ 	.byte	0x04, 0x2f
        /*0002*/ 	.short	(.L_4 - .L_3)
	.align		4
.L_3:
        /*0004*/ 	.word	index@(_Z23pointer_jump_algorithm_v)
        /*0008*/ 	.word	0x00000018


	//----- nvinfo : EIATTR_FRAME_SIZE
	.align		4
.L_4:
        /*000c*/ 	.byte	0x04, 0x11
        /*000e*/ 	.short	(.L_6 - .L_5)
	.align		4
.L_5:
        /*0010*/ 	.word	index@(_Z23pointer_jump_algorithm_v)
        /*0014*/ 	.word	0x00000008


	//----- nvinfo : EIATTR_MIN_STACK_SIZE
	.align		4
.L_6:
        /*0018*/ 	.byte	0x04, 0x12
        /*001a*/ 	.short	(.L_8 - .L_7)
	.align		4
.L_7:
        /*001c*/ 	.word	index@(_Z23pointer_jump_algorithm_v)
        /*0020*/ 	.word	0x00000008
.L_8:


//--------------------- .nv.compat                --------------------------
	.section	.nv.compat,"",@"SHT_CUDA_COMPAT_INFO"
	.align	4
        /*0000*/ 	.byte	0x02, 0x09, 0x00, 0x00, 0x02, 0x02, 0x01, 0x00, 0x02, 0x05, 0x05, 0x00, 0x03, 0x07, 0x01, 0x01
        /*0010*/ 	.byte	0x02, 0x03, 0x00, 0x00, 0x02, 0x06, 0x01, 0x00, 0x04, 0x0b, 0x08, 0x00, 0x09, 0x00, 0x00, 0x00
        /*0020*/ 	.byte	0x00, 0x00, 0x00, 0x00


//--------------------- .nv.info._Z23pointer_jump_algorithm_v --------------------------
	.section	.nv.info._Z23pointer_jump_algorithm_v,"",@"SHT_CUDA_INFO"
	.sectionflags	@""
	.align	4


	//----- nvinfo : EIATTR_CUDA_API_VERSION
	.align		4
        /*0000*/ 	.byte	0x04, 0x37
        /*0002*/ 	.short	(.L_10 - .L_9)
.L_9:
        /*0004*/ 	.word	0x00000082


	//----- nvinfo : EIATTR_SPARSE_MMA_MASK
	.align		4
.L_10:
        /*0008*/ 	.byte	0x03, 0x50
        /*000a*/ 	.short	0x0000


	//----- nvinfo : EIATTR_MAXREG_COUNT
	.align		4
        /*000c*/ 	.byte	0x03, 0x1b
        /*000e*/ 	.short	0x00ff


	//----- nvinfo : EIATTR_NUM_BARRIERS
	.align		4
        /*0010*/ 	.byte	0x02, 0x4c
        /*0012*/ 	.byte	0x01
	.zero		1


	//----- nvinfo : EIATTR_EXTERNS
	.align		4
        /*0014*/ 	.byte	0x04, 0x0f
        /*0016*/ 	.short	(.L_12 - .L_11)


	//   ....[0]....
	.align		4
.L_11:
        /*0018*/ 	.word	index@(malloc)


	//   ....[1]....
	.align		4
        /*001c*/ 	.word	index@(vprintf)


	//----- nvinfo : EIATTR_MERCURY_ISA_VERSION
	.align		4
.L_12:
        /*0020*/ 	.byte	0x03, 0x5f
        /*0022*/ 	.short	0x0101


	//----- nvinfo : EIATTR_VRC_CTA_INIT_COUNT
	.align		4
        /*0024*/ 	.byte	0x02, 0x4a
	.zero		1
	.zero		1


	//----- nvinfo : EIATTR_SYSCALL_OFFSETS
	.align		4
        /*0028*/ 	.byte	0x04, 0x46
        /*002a*/ 	.short	(.L_14 - .L_13)


	//   ....[0]....
.L_13:
        /*002c*/ 	.word	0x000000d0


	//   ....[1]....
        /*0030*/ 	.word	0x00000280


	//   ....[2]....
        /*0034*/ 	.word	0x00000390


	//   ....[3]....
        /*0038*/ 	.word	0x00000520


	//   ....[4]....
        /*003c*/ 	.word	0x000006b0


	//   ....[5]....
        /*0040*/ 	.word	0x00000840


	//   ....[6]....
        /*0044*/ 	.word	0x000009d0


	//   ....[7]....
        /*0048*/ 	.word	0x00000b60


	//   ....[8]....
        /*004c*/ 	.word	0x00000cf0


	//   ....[9]....
        /*0050*/ 	.word	0x00000e70


	//----- nvinfo : EIATTR_EXIT_INSTR_OFFSETS
	.align		4
.L_14:
        /*0054*/ 	.byte	0x04, 0x1c
        /*0056*/ 	.short	(.L_16 - .L_15)


	//   ....[0]....
.L_15:
        /*0058*/ 	.word	0x00000dd0


	//   ....[1]....
        /*005c*/ 	.word	0x00000e80


	//----- nvinfo : EIATTR_CRS_STACK_SIZE
	.align		4
.L_16:
        /*0060*/ 	.byte	0x04, 0x1e
        /*0062*/ 	.short	(.L_18 - .L_17)
.L_17:
        /*0064*/ 	.word	0x00000000


	//----- nvinfo : EIATTR_SW_WAR
	.align		4
.L_18:
        /*0068*/ 	.byte	0x04, 0x36
        /*006a*/ 	.short	(.L_20 - .L_19)
.L_19:
        /*006c*/ 	.word	0x00000008
.L_20:


//--------------------- .nv.callgraph             --------------------------
	.section	.nv.callgraph,"",@"SHT_CUDA_CALLGRAPH"
	.align	4
	.sectionentsize	8
	.align		4
        /*0000*/ 	.word	0x00000000
	.align		4
        /*0004*/ 	.word	0xffffffff
	.align		4
        /*0008*/ 	.word	index@(_Z23pointer_jump_algorithm_v)
	.align		4
        /*000c*/ 	.word	index@(vprintf)
	.align		4
        /*0010*/ 	.word	index@(_Z23pointer_jump_algorithm_v)
	.align		4
        /*0014*/ 	.word	index@(malloc)
	.align		4
        /*0018*/ 	.word	0x00000000
	.align		4
        /*001c*/ 	.word	0xfffffffe
	.align		4
        /*0020*/ 	.word	0x00000000
	.align		4
        /*0024*/ 	.word	0xfffffffd
	.align		4
        /*0028*/ 	.word	0x00000000
	.align		4
        /*002c*/ 	.word	0xfffffffc


//--------------------- .nv.constant4             --------------------------
	.section	.nv.constant4,"a",@progbits
	.align	8
	.align		8
.nv.constant4:
        /*0000*/ 	.dword	malloc
	.align		8
        /*0008*/ 	.dword	vprintf
	.align		8
        /*0010*/ 	.dword	$str
	.align		8
        /*0018*/ 	.dword	$str$1
	.align		8
        /*0020*/ 	.dword	$str$2


//--------------------- .text._Z23pointer_jump_algorithm_v --------------------------
	.section	.text._Z23pointer_jump_algorithm_v,"ax",@progbits
	.align	128
        .global         _Z23pointer_jump_algorithm_v
        .type           _Z23pointer_jump_algorithm_v,@function
        .size           _Z23pointer_jump_algorithm_v,(.L_x_18 - _Z23pointer_jump_algorithm_v)
        .other          _Z23pointer_jump_algorithm_v,@"STO_CUDA_ENTRY STV_DEFAULT"
_Z23pointer_jump_algorithm_v:
.text._Z23pointer_jump_algorithm_v:
[----:B------:R-:W0:Y:S01]  /*0000*/  LDC R1, c[0x0][0x37c] ;  /* 0x0000df00ff017b82 */ /* 0x000e220000000800 */
[----:B------:R-:W-:Y:S01]  /*0010*/  MOV R0, 0x0 ;  /* 0x0000000000007802 */ /* 0x000fe20000000f00 */
[----:B------:R-:W1:Y:S01]  /*0020*/  LDCU UR4, c[0x0][0x2f8] ;  /* 0x00005f00ff0477ac */ /* 0x000e620008000800 */
[----:B------:R-:W2:Y:S01]  /*0030*/  S2R R17, SR_TID.X ;  /* 0x0000000000117919 */ /* 0x000ea20000002100 */
[----:B0-----:R-:W-:-:S04]  /*0040*/  VIADD R1, R1, 0xfffffff8 ;  /* 0xfffffff801017836 */ /* 0x001fc80000000000 */
[----:B------:R0:W3:Y:S01]  /*0050*/  LDC.64 R6, c[0x4][R0] ;  /* 0x0100000000067b82 */ /* 0x0000e20000000a00 */
[----:B------:R-:W4:Y:S01]  /*0060*/  LDCU UR5, c[0x0][0x2fc] ;  /* 0x00005f80ff0577ac */ /* 0x000f220008000800 */
[----:B------:R-:W-:Y:S02]  /*0070*/  IMAD.MOV.U32 R4, RZ, RZ, 0x8 ;  /* 0x00000008ff047424 */ /* 0x000fe400078e00ff */
[----:B------:R-:W-:Y:S01]  /*0080*/  IMAD.MOV.U32 R5, RZ, RZ, RZ ;  /* 0x000000ffff057224 */ /* 0x000fe200078e00ff */
[----:B------:R-:W0:Y:S01]  /*0090*/  LDCU.64 UR36, c[0x0][0x358] ;  /* 0x00006b00ff2477ac */ /* 0x000e220008000a00 */
[----:B-1----:R-:W-:-:S05]  /*00a0*/  IADD3 R2, P0, PT, R1, UR4, RZ ;  /* 0x0000000401027c10 */ /* 0x002fca000ff1e0ff */
[----:B--2-4-:R-:W-:-:S08]  /*00b0*/  IMAD.X R18, RZ, RZ, UR5, P0 ;  /* 0x00000005ff127e24 */ /* 0x014fd000080e06ff */
[----:B------:R-:W-:-:S07]  /*00c0*/  LEPC R20, `(.L_x_0) ;  /* 0x000000001014794e */ /* 0x000fce0000000000 */
[----:B0--3--:R-:W-:Y:S05]  /*00d0*/  CALL.ABS.NOINC R6 ;  /* 0x0000000006007343 */ /* 0x009fea0003c00000 */
.L_x_0:
[----:B------:R-:W0:Y:S01]  /*00e0*/  S2R R3, SR_CgaCtaId ;  /* 0x0000000000037919 */ /* 0x000e220000008800 */
[----:B------:R-:W-:Y:S02]  /*00f0*/  MOV R0, 0x400 ;  /* 0x0000040000007802 */ /* 0x000fe40000000f00 */
[----:B------:R-:W-:Y:S01]  /*0100*/  ISETP.NE.AND P0, PT, R17, 0x32, PT ;  /* 0x000000321100780c */ /* 0x000fe20003f05270 */
[----:B------:R1:W-:Y:S01]  /*0110*/  ST.E.U8 desc[UR36][R4.64+0x4], RZ ;  /* 0x000004ff04007985 */ /* 0x0003e2000c101124 */
[----:B0-----:R-:W-:-:S05]  /*0120*/  LEA R0, R3, R0, 0x18 ;  /* 0x0000000003007211 */ /* 0x001fca00078ec0ff */
[----:B------:R-:W-:-:S05]  /*0130*/  IMAD R19, R17, 0x8, R0 ;  /* 0x0000000811137824 */ /* 0x000fca00078e0200 */
[----:B------:R1:W-:Y:S01]  /*0140*/  STS.64 [R19], R4 ;  /* 0x0000000413007388 */ /* 0x0003e20000000a00 */
[----:B------:R-:W-:Y:S05]  /*0150*/  @P0 BRA `(.L_x_1) ;  /* 0x00000000004c0947 */ /* 0x000fea0003800000 */
[----:B-1----:R-:W0:Y:S01]  /*0160*/  LDS.64 R4, [R0+0x190] ;  /* 0x0001900000047984 */ /* 0x002e220000000a00 */
[----:B------:R-:W-:Y:S02]  /*0170*/  HFMA2 R6, -RZ, RZ, 0, 5.9604644775390625e-08 ;  /* 0x00000001ff067431 */ /* 0x000fe400000001ff */
[----:B------:R-:W-:Y:S01]  /*0180*/  IMAD.MOV.U32 R7, RZ, RZ, 0x64 ;  /* 0x00000064ff077424 */ /* 0x000fe200078e00ff */
[----:B------:R-:W-:Y:S01]  /*0190*/  MOV R3, 0x8 ;  /* 0x0000000800037802 */ /* 0x000fe20000000f00 */
[----:B------:R-:W-:Y:S01]  /*01a0*/  IMAD.MOV.U32 R13, RZ, RZ, 0x32 ;  /* 0x00000032ff0d7424 */ /* 0x000fe200078e00ff */
[----:B------:R-:W1:Y:S01]  /*01b0*/  LDCU.64 UR4, c[0x4][0x10] ;  /* 0x01000200ff0477ac */ /* 0x000e620008000a00 */
[----:B0-----:R-:W-:Y:S04]  /*01c0*/  ST.E.U8 desc[UR36][R4.64+0x4], R6 ;  /* 0x0000040604007985 */ /* 0x001fe8000c101124 */
[----:B------:R-:W0:Y:S04]  /*01d0*/  LDS.64 R8, [R0+0x190] ;  /* 0x0001900000087984 */ /* 0x000e280000000a00 */
[----:B0-----:R-:W-:Y:S04]  /*01e0*/  ST.E desc[UR36][R8.64], R7 ;  /* 0x0000000708007985 */ /* 0x001fe8000c101924 */
[----:B------:R-:W0:Y:S04]  /*01f0*/  LDS.64 R10, [R0+0x190] ;  /* 0x00019000000a7984 */ /* 0x000e280000000a00 */
[----:B0-----:R-:W2:Y:S01]  /*0200*/  LD.E R12, desc[UR36][R10.64] ;  /* 0x000000240a0c7980 */ /* 0x001ea2000c101900 */
[----:B------:R0:W3:Y:S01]  /*0210*/  LDC.64 R14, c[0x4][R3] ;  /* 0x01000000030e7b82 */ /* 0x0000e20000000a00 */
[----:B-1----:R-:W-:Y:S01]  /*0220*/  IMAD.U32 R4, RZ, RZ, UR4 ;  /* 0x00000004ff047e24 */ /* 0x002fe2000f8e00ff */
[----:B------:R-:W-:Y:S01]  /*0230*/  MOV R7, R18 ;  /* 0x0000001200077202 */ /* 0x000fe20000000f00 */
[----:B------:R-:W-:-:S02]  /*0240*/  IMAD.U32 R5, RZ, RZ, UR5 ;  /* 0x00000005ff057e24 */ /* 0x000fc4000f8e00ff */
[----:B------:R-:W-:Y:S01]  /*0250*/  IMAD.MOV.U32 R6, RZ, RZ, R2 ;  /* 0x000000ffff067224 */ /* 0x000fe200078e0002 */
[----:B--23--:R0:W-:Y:S06]  /*0260*/  STL.64 [R1], R12 ;  /* 0x0000000c01007387 */ /* 0x00c1ec0000100a00 */
[----:B------:R-:W-:-:S07]  /*0270*/  LEPC R20, `(.L_x_1) ;  /* 0x000000001014794e */ /* 0x000fce0000000000 */
[----:B0-----:R-:W-:Y:S05]  /*0280*/  CALL.ABS.NOINC R14 ;  /* 0x000000000e007343 */ /* 0x001fea0003c00000 */
.L_x_1:
[----:B------:R-:W-:Y:S05]  /*0290*/  WARPSYNC.ALL ;  /* 0x0000000000007948 */ /* 0x000fea0003800000 */
[----:B------:R-:W-:Y:S06]  /*02a0*/  BAR.SYNC.DEFER_BLOCKING 0x0 ;  /* 0x0000000000007b1d */ /* 0x000fec0000010000 */
[----:B-1----:R-:W0:Y:S04]  /*02b0*/  LDS.64 R4, [R19] ;  /* 0x0000000013047984 */ /* 0x002e280000000a00 */
[----:B0-----:R-:W2:Y:S02]  /*02c0*/  LD.E.U8 R4, desc[UR36][R4.64+0x4] ;  /* 0x0000042404047980 */ /* 0x001ea4000c101100 */
[----:B--2---:R-:W-:-:S13]  /*02d0*/  ISETP.NE.AND P0, PT, R4, RZ, PT ;  /* 0x000000ff0400720c */ /* 0x004fda0003f05270 */
[----:B------:R-:W-:Y:S05]  /*02e0*/  @!P0 BRA `(.L_x_2) ;  /* 0x00000000004c8947 */ /* 0x000fea0003800000 */
[----:B------:R-:W-:Y:S01]  /*02f0*/  IMAD.MOV.U32 R16, RZ, RZ, 0x1 ;  /* 0x00000001ff107424 */ /* 0x000fe200078e00ff */
[----:B------:R-:W-:Y:S01]  /*0300*/  MOV R0, 0x8 ;  /* 0x0000000800007802 */ /* 0x000fe20000000f00 */
[----:B------:R-:W0:Y:S01]  /*0310*/  LDCU.64 UR4, c[0x4][0x18] ;  /* 0x01000300ff0477ac */ /* 0x000e220008000a00 */
[----:B------:R-:W-:Y:S02]  /*0320*/  IMAD.MOV.U32 R6, RZ, RZ, R2 ;  /* 0x000000ffff067224 */ /* 0x000fe400078e0002 */
[----:B------:R1:W-:Y:S01]  /*0330*/  STL.64 [R1], R16 ;  /* 0x0000001001007387 */ /* 0x0003e20000100a00 */
[----:B------:R1:W2:Y:S01]  /*0340*/  LDC.64 R8, c[0x4][R0] ;  /* 0x0100000000087b82 */ /* 0x0002a20000000a00 */
[----:B------:R-:W-:Y:S02]  /*0350*/  IMAD.MOV.U32 R7, RZ, RZ, R18 ;  /* 0x000000ffff077224 */ /* 0x000fe400078e0012 */
[----:B0-----:R-:W-:Y:S02]  /*0360*/  IMAD.U32 R4, RZ, RZ, UR4 ;  /* 0x00000004ff047e24 */ /* 0x001fe4000f8e00ff */
[----:B-1----:R-:W-:-:S07]  /*0370*/  IMAD.U32 R5, RZ, RZ, UR5 ;  /* 0x00000005ff057e24 */ /* 0x002fce000f8e00ff */
[----:B------:R-:W-:-:S07]  /*0380*/  LEPC R20, `(.L_x_3) ;  /* 0x000000001014794e */ /* 0x000fce0000000000 */
[----:B--2---:R-:W-:Y:S05]  /*0390*/  CALL.ABS.NOINC R8 ;  /* 0x0000000008007343 */ /* 0x004fea0003c00000 */
.L_x_3:
[C---:B------:R-:W-:Y:S01]  /*03a0*/  ISETP.GT.U32.AND P0, PT, R17.reuse, 0x62, PT ;  /* 0x000000621100780c */ /* 0x040fe20003f04070 */
[----:B------:R-:W-:Y:S01]  /*03b0*/  HFMA2 R0, -RZ, RZ, 0, 5.9604644775390625e-08 ;  /* 0x00000001ff007431 */ /* 0x000fe200000001ff */
[----:B------:R-:W-:Y:S01]  /*03c0*/  ISETP.NE.AND P1, PT, R17, RZ, PT ;  /* 0x000000ff1100720c */ /* 0x000fe20003f25270 */
[----:B------:R-:W-:-:S10]  /*03d0*/  IMAD.MOV.U32 R3, RZ, RZ, 0x1 ;  /* 0x00000001ff037424 */ /* 0x000fd400078e00ff */
[----:B------:R-:W0:Y:S04]  /*03e0*/  @!P0 LDS.64 R4, [R19+0x8] ;  /* 0x0000080013048984 */ /* 0x000e280000000a00 */
[----:B0-----:R-:W-:Y:S04]  /*03f0*/  @!P0 ST.E.U8 desc[UR36][R4.64+0x4], R0 ;  /* 0x0000040004008985 */ /* 0x001fe8000c101124 */
[----:B------:R-:W0:Y:S04]  /*0400*/  @P1 LDS.64 R6, [R19+-0x8] ;  /* 0xfffff80013061984 */ /* 0x000e280000000a00 */
[----:B0-----:R0:W-:Y:S02]  /*0410*/  @P1 ST.E.U8 desc[UR36][R6.64+0x4], R3 ;  /* 0x0000040306001985 */ /* 0x0011e4000c101124 */
.L_x_2:
[----:B------:R-:W-:Y:S05]  /*0420*/  WARPSYNC.ALL ;  /* 0x0000000000007948 */ /* 0x000fea0003800000 */
[----:B------:R-:W-:Y:S06]  /*0430*/  BAR.SYNC.DEFER_BLOCKING 0x0 ;  /* 0x0000000000007b1d */ /* 0x000fec0000010000 */
[----:B------:R-:W1:Y:S04]  /*0440*/  LDS.64 R4, [R19] ;  /* 0x0000000013047984 */ /* 0x000e680000000a00 */
[----:B-1----:R-:W2:Y:S02]  /*0450*/  LD.E.U8 R4, desc[UR36][R4.64+0x4] ;  /* 0x0000042404047980 */ /* 0x002ea4000c101100 */
[----:B--2---:R-:W-:-:S13]  /*0460*/  ISETP.NE.AND P0, PT, R4, RZ, PT ;  /* 0x000000ff0400720c */ /* 0x004fda0003f05270 */
[----:B------:R-:W-:Y:S05]  /*0470*/  @!P0 BRA `(.L_x_4) ;  /* 0x00000000004c8947 */ /* 0x000fea0003800000 */
[----:B------:R-:W-:Y:S01]  /*0480*/  IMAD.MOV.U32 R16, RZ, RZ, 0x2 ;  /* 0x00000002ff107424 */ /* 0x000fe200078e00ff */
[----:B------:R-:W-:Y:S01]  /*0490*/  MOV R0, 0x8 ;  /* 0x0000000800007802 */ /* 0x000fe20000000f00 */
[----:B------:R-:W1:Y:S01]  /*04a0*/  LDCU.64 UR4, c[0x4][0x18] ;  /* 0x01000300ff0477ac */ /* 0x000e620008000a00 */
[----:B0-----:R-:W-:Y:S01]  /*04b0*/  IMAD.MOV.U32 R6, RZ, RZ, R2 ;  /* 0x000000ffff067224 */ /* 0x001fe200078e0002 */
[----:B------:R-:W-:Y:S01]  /*04c0*/  MOV R7, R18 ;  /* 0x0000001200077202 */ /* 0x000fe20000000f00 */
[----:B------:R0:W-:Y:S01]  /*04d0*/  STL.64 [R1], R16 ;  /* 0x0000001001007387 */ /* 0x0001e20000100a00 */
[----:B------:R0:W2:Y:S01]  /*04e0*/  LDC.64 R8, c[0x4][R0] ;  /* 0x0100000000087b82 */ /* 0x0000a20000000a00 */
[----:B-1----:R-:W-:Y:S02]  /*04f0*/  IMAD.U32 R4, RZ, RZ, UR4 ;  /* 0x00000004ff047e24 */ /* 0x002fe4000f8e00ff */
[----:B0-----:R-:W-:-:S07]  /*0500*/  IMAD.U32 R5, RZ, RZ, UR5 ;  /* 0x00000005ff057e24 */ /* 0x001fce000f8e00ff */
[----:B------:R-:W-:-:S07]  /*0510*/  LEPC R20, `(.L_x_5) ;  /* 0x000000001014794e */ /* 0x000fce0000000000 */
[----:B--2---:R-:W-:Y:S05]  /*0520*/  CALL.ABS.NOINC R8 ;  /* 0x0000000008007343 */ /* 0x004fea0003c00000 */
.L_x_5:
[C---:B------:R-:W-:Y:S01]  /*0530*/  ISETP.GT.U32.AND P0, PT, R17.reuse, 0x61, PT ;  /* 0x000000611100780c */ /* 0x040fe20003f04070 */
[----:B------:R-:W-:Y:S01]  /*0540*/  IMAD.MOV.U32 R0, RZ, RZ, 0x1 ;  /* 0x00000001ff007424 */ /* 0x000fe200078e00ff */
[----:B------:R-:W-:Y:S01]  /*0550*/  ISETP.GE.U32.AND P1, PT, R17, 0x2, PT ;  /* 0x000000021100780c */ /* 0x000fe20003f26070 */
[----:B------:R-:W-:-:S10]  /*0560*/  IMAD.MOV.U32 R3, RZ, RZ, 0x1 ;  /* 0x00000001ff037424 */ /* 0x000fd400078e00ff */
[----:B------:R-:W0:Y:S04]  /*0570*/  @!P0 LDS.64 R4, [R19+0x10] ;  /* 0x0000100013048984 */ /* 0x000e280000000a00 */
[----:B0-----:R-:W-:Y:S04]  /*0580*/  @!P0 ST.E.U8 desc[UR36][R4.64+0x4], R0 ;  /* 0x0000040004008985 */ /* 0x001fe8000c101124 */
[----:B------:R-:W0:Y:S04]  /*0590*/  @P1 LDS.64 R6, [R19+-0x10] ;  /* 0xfffff00013061984 */ /* 0x000e280000000a00 */
[----:B0-----:R1:W-:Y:S02]  /*05a0*/  @P1 ST.E.U8 desc[UR36][R6.64+0x4], R3 ;  /* 0x0000040306001985 */ /* 0x0013e4000c101124 */
.L_x_4:
[----:B------:R-:W-:Y:S05]  /*05b0*/  WARPSYNC.ALL ;  /* 0x0000000000007948 */ /* 0x000fea0003800000 */
[----:B------:R-:W-:Y:S06]  /*05c0*/  BAR.SYNC.DEFER_BLOCKING 0x0 ;  /* 0x0000000000007b1d */ /* 0x000fec0000010000 */
[----:B------:R-:W2:Y:S04]  /*05d0*/  LDS.64 R4, [R19] ;  /* 0x0000000013047984 */ /* 0x000ea80000000a00 */
[----:B--2---:R-:W2:Y:S02]  /*05e0*/  LD.E.U8 R4, desc[UR36][R4.64+0x4] ;  /* 0x0000042404047980 */ /* 0x004ea4000c101100 */
[----:B--2---:R-:W-:-:S13]  /*05f0*/  ISETP.NE.AND P0, PT, R4, RZ, PT ;  /* 0x000000ff0400720c */ /* 0x004fda0003f05270 */
[----:B------:R-:W-:Y:S05]  /*0600*/  @!P0 BRA `(.L_x_6) ;  /* 0x00000000004c8947 */ /* 0x000fea0003800000 */
[----:B------:R-:W-:Y:S01]  /*0610*/  IMAD.MOV.U32 R16, RZ, RZ, 0x3 ;  /* 0x00000003ff107424 */ /* 0x000fe200078e00ff */
[----:B------:R-:W-:Y:S01]  /*0620*/  MOV R0, 0x8 ;  /* 0x0000000800007802 */ /* 0x000fe20000000f00 */
[----:B------:R-:W2:Y:S01]  /*0630*/  LDCU.64 UR4, c[0x4][0x18] ;  /* 0x01000300ff0477ac */ /* 0x000ea20008000a00 */
[----:B01----:R-:W-:Y:S01]  /*0640*/  MOV R6, R2 ;  /* 0x0000000200067202 */ /* 0x003fe20000000f00 */
[----:B------:R-:W-:Y:S01]  /*0650*/  IMAD.MOV.U32 R7, RZ, RZ, R18 ;  /* 0x000000ffff077224 */ /* 0x000fe200078e0012 */
[----:B------:R0:W-:Y:S01]  /*0660*/  STL.64 [R1], R16 ;  /* 0x0000001001007387 */ /* 0x0001e20000100a00 */
[----:B------:R0:W1:Y:S01]  /*0670*/  LDC.64 R8, c[0x4][R0] ;  /* 0x0100000000087b82 */ /* 0x0000620000000a00 */
[----:B--2---:R-:W-:Y:S02]  /*0680*/  IMAD.U32 R4, RZ, RZ, UR4 ;  /* 0x00000004ff047e24 */ /* 0x004fe4000f8e00ff */
[----:B0-----:R-:W-:-:S07]  /*0690*/  IMAD.U32 R5, RZ, RZ, UR5 ;  /* 0x00000005ff057e24 */ /* 0x001fce000f8e00ff */
[----:B------:R-:W-:-:S07]  /*06a0*/  LEPC R20, `(.L_x_7) ;  /* 0x000000001014794e */ /* 0x000fce0000000000 */
[----:B-1----:R-:W-:Y:S05]  /*06b0*/  CALL.ABS.NOINC R8 ;  /* 0x0000000008007343 */ /* 0x002fea0003c00000 */
.L_x_7:
        /* <DEDUP_REMOVED lines=8> */
.L_x_6:
[----:B------:R-:W-:Y:S05]  /*0740*/  WARPSYNC.ALL ;  /* 0x0000000000007948 */ /* 0x000fea0003800000 */
[----:B------:R-:W-:Y:S06]  /*0750*/  BAR.SYNC.DEFER_BLOCKING 0x0 ;  /* 0x0000000000007b1d */ /* 0x000fec0000010000 */
[----:B------:R-:W3:Y:S04]  /*0760*/  LDS.64 R4, [R19] ;  /* 0x0000000013047984 */ /* 0x000ee80000000a00 */
[----:B---3--:R-:W3:Y:S02]  /*0770*/  LD.E.U8 R4, desc[UR36][R4.64+0x4] ;  /* 0x0000042404047980 */ /* 0x008ee4000c101100 */
[----:B---3--:R-:W-:-:S13]  /*0780*/  ISETP.NE.AND P0, PT, R4, RZ, PT ;  /* 0x000000ff0400720c */ /* 0x008fda0003f05270 */
[----:B------:R-:W-:Y:S05]  /*0790*/  @!P0 BRA `(.L_x_8) ;  /* 0x00000000004c8947 */ /* 0x000fea0003800000 */
[----:B------:R-:W-:Y:S01]  /*07a0*/  IMAD.MOV.U32 R16, RZ, RZ, 0x4 ;  /* 0x00000004ff107424 */ /* 0x000fe200078e00ff */
[----:B------:R-:W-:Y:S01]  /*07b0*/  MOV R0, 0x8 ;  /* 0x0000000800007802 */ /* 0x000fe20000000f00 */
[----:B------:R-:W3:Y:S01]  /*07c0*/  LDCU.64 UR4, c[0x4][0x18] ;  /* 0x01000300ff0477ac */ /* 0x000ee20008000a00 */
[----:B012---:R-:W-:Y:S02]  /*07d0*/  IMAD.MOV.U32 R6, RZ, RZ, R2 ;  /* 0x000000ffff067224 */ /* 0x007fe400078e0002 */
[----:B------:R0:W-:Y:S01]  /*07e0*/  STL.64 [R1], R16 ;  /* 0x0000001001007387 */ /* 0x0001e20000100a00 */
[----:B------:R0:W1:Y:S01]  /*07f0*/  LDC.64 R8, c[0x4][R0] ;  /* 0x0100000000087b82 */ /* 0x0000620000000a00 */
[----:B------:R-:W-:Y:S02]  /*0800*/  IMAD.MOV.U32 R7, RZ, RZ, R18 ;  /* 0x000000ffff077224 */ /* 0x000fe400078e0012 */
[----:B---3--:R-:W-:Y:S01]  /*0810*/  IMAD.U32 R4, RZ, RZ, UR4 ;  /* 0x00000004ff047e24 */ /* 0x008fe2000f8e00ff */
[----:B0-----:R-:W-:-:S07]  /*0820*/  MOV R5, UR5 ;  /* 0x0000000500057c02 */ /* 0x001fce0008000f00 */
[----:B------:R-:W-:-:S07]  /*0830*/  LEPC R20, `(.L_x_9) ;  /* 0x000000001014794e */ /* 0x000fce0000000000 */
[----:B-1----:R-:W-:Y:S05]  /*0840*/  CALL.ABS.NOINC R8 ;  /* 0x0000000008007343 */ /* 0x002fea0003c00000 */
.L_x_9:
        /* <DEDUP_REMOVED lines=8> */
.L_x_8:
[----:B------:R-:W-:Y:S05]  /*08d0*/  WARPSYNC.ALL ;  /* 0x0000000000007948 */ /* 0x000fea0003800000 */
[----:B------:R-:W-:Y:S06]  /*08e0*/  BAR.SYNC.DEFER_BLOCKING 0x0 ;  /* 0x0000000000007b1d */ /* 0x000fec0000010000 */
[----:B------:R-:W4:Y:S04]  /*08f0*/  LDS.64 R4, [R19] ;  /* 0x0000000013047984 */ /* 0x000f280000000a00 */
[----:B----4-:R-:W4:Y:S02]  /*0900*/  LD.E.U8 R4, desc[UR36][R4.64+0x4] ;  /* 0x0000042404047980 */ /* 0x010f24000c101100 */
[----:B----4-:R-:W-:-:S13]  /*0910*/  ISETP.NE.AND P0, PT, R4, RZ, PT ;  /* 0x000000ff0400720c */ /* 0x010fda0003f05270 */
[----:B------:R-:W-:Y:S05]  /*0920*/  @!P0 BRA `(.L_x_10) ;  /* 0x00000000004c8947 */ /* 0x000fea0003800000 */
[----:B------:R-:W-:Y:S01]  /*0930*/  IMAD.MOV.U32 R16, RZ, RZ, 0x5 ;  /* 0x00000005ff107424 */ /* 0x000fe200078e00ff */
[----:B------:R-:W-:Y:S01]  /*0940*/  MOV R0, 0x8 ;  /* 0x0000000800007802 */ /* 0x000fe20000000f00 */
[----:B------:R-:W4:Y:S01]  /*0950*/  LDCU.64 UR4, c[0x4][0x18] ;  /* 0x01000300ff0477ac */ /* 0x000f220008000a00 */
[----:B0123--:R-:W-:Y:S02]  /*0960*/  IMAD.MOV.U32 R6, RZ, RZ, R2 ;  /* 0x000000ffff067224 */ /* 0x00ffe400078e0002 */
[----:B------:R0:W-:Y:S01]  /*0970*/  STL.64 [R1], R16 ;  /* 0x0000001001007387 */ /* 0x0001e20000100a00 */
[----:B------:R0:W1:Y:S01]  /*0980*/  LDC.64 R8, c[0x4][R0] ;  /* 0x0100000000087b82 */ /* 0x0000620000000a00 */
[----:B------:R-:W-:Y:S01]  /*0990*/  IMAD.MOV.U32 R7, RZ, RZ, R18 ;  /* 0x000000ffff077224 */ /* 0x000fe200078e0012 */
[----:B----4-:R-:W-:Y:S01]  /*09a0*/  MOV R4, UR4 ;  /* 0x0000000400047c02 */ /* 0x010fe20008000f00 */
[----:B0-----:R-:W-:-:S07]  /*09b0*/  IMAD.U32 R5, RZ, RZ, UR5 ;  /* 0x00000005ff057e24 */ /* 0x001fce000f8e00ff */
[----:B------:R-:W-:-:S07]  /*09c0*/  LEPC R20, `(.L_x_11) ;  /* 0x000000001014794e */ /* 0x000fce0000000000 */
[----:B-1----:R-:W-:Y:S05]  /*09d0*/  CALL.ABS.NOINC R8 ;  /* 0x0000000008007343 */ /* 0x002fea0003c00000 */
.L_x_11:
[C---:B------:R-:W-:Y:S01]  /*09e0*/  ISETP.GT.U32.AND P0, PT, R17.reuse, 0x53, PT ;  /* 0x000000531100780c */ /* 0x040fe20003f04070 */
[----:B------:R-:W-:Y:S01]  /*09f0*/  IMAD.MOV.U32 R0, RZ, RZ, 0x1 ;  /* 0x00000001ff007424 */ /* 0x000fe200078e00ff */
[----:B------:R-:W-:Y:S01]  /*0a00*/  ISETP.GE.U32.AND P1, PT, R17, 0x10, PT ;  /* 0x000000101100780c */ /* 0x000fe20003f26070 */
[----:B------:R-:W-:-:S10]  /*0a10*/  HFMA2 R3, -RZ, RZ, 0, 5.9604644775390625e-08 ;  /* 0x00000001ff037431 */ /* 0x000fd400000001ff */
[----:B------:R-:W0:Y:S04]  /*0a20*/  @!P0 LDS.64 R4, [R19+0x80] ;  /* 0x0000800013048984 */ /* 0x000e280000000a00 */
[----:B0-----:R-:W-:Y:S04]  /*0a30*/  @!P0 ST.E.U8 desc[UR36][R4.64+0x4], R0 ;  /* 0x0000040004008985 */ /* 0x001fe8000c101124 */
[----:B------:R-:W0:Y:S04]  /*0a40*/  @P1 LDS.64 R6, [R19+-0x80] ;  /* 0xffff800013061984 */ /* 0x000e280000000a00 */
[----:B0-----:R4:W-:Y:S02]  /*0a50*/  @P1 ST.E.U8 desc[UR36][R6.64+0x4], R3 ;  /* 0x0000040306001985 */ /* 0x0019e4000c101124 */
.L_x_10:
[----:B------:R-:W-:Y:S05]  /*0a60*/  WARPSYNC.ALL ;  /* 0x0000000000007948 */ /* 0x000fea0003800000 */
[----:B------:R-:W-:Y:S06]  /*0a70*/  BAR.SYNC.DEFER_BLOCKING 0x0 ;  /* 0x0000000000007b1d */ /* 0x000fec0000010000 */
[----:B------:R-:W5:Y:S04]  /*0a80*/  LDS.64 R4, [R19] ;  /* 0x0000000013047984 */ /* 0x000f680000000a00 */
[----:B-----5:R-:W5:Y:S02]  /*0a90*/  LD.E.U8 R4, desc[UR36][R4.64+0x4] ;  /* 0x0000042404047980 */ /* 0x020f64000c101100 */
[----:B-----5:R-:W-:-:S13]  /*0aa0*/  ISETP.NE.AND P0, PT, R4, RZ, PT ;  /* 0x000000ff0400720c */ /* 0x020fda0003f05270 */
[----:B------:R-:W-:Y:S05]  /*0ab0*/  @!P0 BRA `(.L_x_12) ;  /* 0x00000000004c8947 */ /* 0x000fea0003800000 */
[----:B------:R-:W-:Y:S01]  /*0ac0*/  IMAD.MOV.U32 R16, RZ, RZ, 0x6 ;  /* 0x00000006ff107424 */ /* 0x000fe200078e00ff */
[----:B------:R-:W-:Y:S01]  /*0ad0*/  MOV R0, 0x8 ;  /* 0x0000000800007802 */ /* 0x000fe20000000f00 */
[----:B------:R-:W5:Y:S01]  /*0ae0*/  LDCU.64 UR4, c[0x4][0x18] ;  /* 0x01000300ff0477ac */ /* 0x000f620008000a00 */
[----:B01234-:R-:W-:Y:S01]  /*0af0*/  IMAD.MOV.U32 R6, RZ, RZ, R2 ;  /* 0x000000ffff067224 */ /* 0x01ffe200078e0002 */
[----:B------:R-:W-:Y:S01]  /*0b00*/  MOV R7, R18 ;  /* 0x0000001200077202 */ /* 0x000fe20000000f00 */
[----:B------:R0:W-:Y:S01]  /*0b10*/  STL.64 [R1], R16 ;  /* 0x0000001001007387 */ /* 0x0001e20000100a00 */
[----:B------:R0:W1:Y:S01]  /*0b20*/  LDC.64 R8, c[0x4][R0] ;  /* 0x0100000000087b82 */ /* 0x0000620000000a00 */
[----:B-----5:R-:W-:Y:S02]  /*0b30*/  IMAD.U32 R4, RZ, RZ, UR4 ;  /* 0x00000004ff047e24 */ /* 0x020fe4000f8e00ff */
[----:B0-----:R-:W-:-:S07]  /*0b40*/  IMAD.U32 R5, RZ, RZ, UR5 ;  /* 0x00000005ff057e24 */ /* 0x001fce000f8e00ff */
[----:B------:R-:W-:-:S07]  /*0b50*/  LEPC R20, `(.L_x_13) ;  /* 0x000000001014794e */ /* 0x000fce0000000000 */
[----:B-1----:R-:W-:Y:S05]  /*0b60*/  CALL.ABS.NOINC R8 ;  /* 0x0000000008007343 */ /* 0x002fea0003c00000 */
.L_x_13:
        /* <DEDUP_REMOVED lines=8> */
.L_x_12:
        /* <DEDUP_REMOVED lines=9> */
[----:B01234-:R-:W-:Y:S02]  /*0c80*/  IMAD.MOV.U32 R6, RZ, RZ, R2 ;  /* 0x000000ffff067224 */ /* 0x01ffe400078e0002 */
[----:B------:R0:W-:Y:S01]  /*0c90*/  STL.64 [R1], R16 ;  /* 0x0000001001007387 */ /* 0x0001e20000100a00 */
[----:B------:R0:W1:Y:S01]  /*0ca0*/  LDC.64 R8, c[0x4][R0] ;  /* 0x0100000000087b82 */ /* 0x0000620000000a00 */
[----:B------:R-:W-:Y:S02]  /*0cb0*/  IMAD.MOV.U32 R7, RZ, RZ, R18 ;  /* 0x000000ffff077224 */ /* 0x000fe400078e0012 */
[----:B-----5:R-:W-:Y:S01]  /*0cc0*/  IMAD.U32 R4, RZ, RZ, UR4 ;  /* 0x00000004ff047e24 */ /* 0x020fe2000f8e00ff */
[----:B0-----:R-:W-:-:S07]  /*0cd0*/  MOV R5, UR5 ;  /* 0x0000000500057c02 */ /* 0x001fce0008000f00 */
[----:B------:R-:W-:-:S07]  /*0ce0*/  LEPC R20, `(.L_x_15) ;  /* 0x000000001014794e */ /* 0x000fce0000000000 */
[----:B-1----:R-:W-:Y:S05]  /*0cf0*/  CALL.ABS.NOINC R8 ;  /* 0x0000000008007343 */ /* 0x002fea0003c00000 */
.L_x_15:
        /* <DEDUP_REMOVED lines=8> */
.L_x_14:
[----:B------:R-:W-:Y:S05]  /*0d80*/  WARPSYNC.ALL ;  /* 0x0000000000007948 */ /* 0x000fea0003800000 */
[----:B------:R-:W-:Y:S06]  /*0d90*/  BAR.SYNC.DEFER_BLOCKING 0x0 ;  /* 0x0000000000007b1d */ /* 0x000fec0000010000 */
[----:B------:R-:W5:Y:S04]  /*0da0*/  LDS.64 R4, [R19] ;  /* 0x0000000013047984 */ /* 0x000f680000000a00 */
[----:B-----5:R-:W5:Y:S02]  /*0db0*/  LD.E.U8 R4, desc[UR36][R4.64+0x4] ;  /* 0x0000042404047980 */ /* 0x020f64000c101100 */
[----:B-----5:R-:W-:-:S13]  /*0dc0*/  ISETP.NE.AND P0, PT, R4, RZ, PT ;  /* 0x000000ff0400720c */ /* 0x020fda0003f05270 */
[----:B------:R-:W-:Y:S05]  /*0dd0*/  @!P0 EXIT ;  /* 0x000000000000894d */ /* 0x000fea0003800000 */
[----:B------:R-:W-:Y:S01]  /*0de0*/  MOV R0, 0x8 ;  /* 0x0000000800007802 */ /* 0x000fe20000000f00 */
[----:B------:R0:W-:Y:S01]  /*0df0*/  STL [R1], R17 ;  /* 0x0000001101007387 */ /* 0x0001e20000100800 */
[----:B------:R-:W5:Y:S01]  /*0e00*/  LDCU.64 UR4, c[0x4][0x20] ;  /* 0x01000400ff0477ac */ /* 0x000f620008000a00 */
[----:B01234-:R-:W-:Y:S01]  /*0e10*/  IMAD.MOV.U32 R6, RZ, RZ, R2 ;  /* 0x000000ffff067224 */ /* 0x01ffe200078e0002 */
[----:B------:R0:W1:Y:S01]  /*0e20*/  LDC.64 R8, c[0x4][R0] ;  /* 0x0100000000087b82 */ /* 0x0000620000000a00 */
[----:B------:R-:W-:Y:S01]  /*0e30*/  IMAD.MOV.U32 R7, RZ, RZ, R18 ;  /* 0x000000ffff077224 */ /* 0x000fe200078e0012 */
[----:B-----5:R-:W-:Y:S01]  /*0e40*/  MOV R4, UR4 ;  /* 0x0000000400047c02 */ /* 0x020fe20008000f00 */
[----:B0-----:R-:W-:-:S07]  /*0e50*/  IMAD.U32 R5, RZ, RZ, UR5 ;  /* 0x00000005ff057e24 */ /* 0x001fce000f8e00ff */
[----:B------:R-:W-:-:S07]  /*0e60*/  LEPC R20, `(.L_x_16) ;  /* 0x000000001014794e */ /* 0x000fce0000000000 */
[----:B-1----:R-:W-:Y:S05]  /*0e70*/  CALL.ABS.NOINC R8 ;  /* 0x0000000008007343 */ /* 0x002fea0003c00000 */
.L_x_16:
[----:B------:R-:W-:Y:S05]  /*0e80*/  EXIT ;  /* 0x000000000000794d */ /* 0x000fea0003800000 */
.L_x_17:
[----:B------:R-:W-:-:S00]  /*0e90*/  BRA `(.L_x_17) ;  /* 0xfffffffc00fc7947 */ /* 0x000fc0000383ffff */
[----:B------:R-:W-:-:S00]  /*0ea0*/  NOP ;  /* 0x0000000000007918 */ /* 0x000fc00000000000 */
        /* <DEDUP_REMOVED lines=13> */
.L_x_18:


//--------------------- .nv.global.init           --------------------------
	.section	.nv.global.init,"aw",@progbits
.nv.global.init:
	.type		$str$2,@object
	.size		$str$2,($str$1 - $str$2)
$str$2:
        /*0000*/ 	.byte	0x72, 0x65, 0x61, 0x63, 0x68, 0x65, 0x64, 0x20, 0x6e, 0x6f, 0x64, 0x65, 0x3a, 0x20, 0x25, 0x64
        /*0010*/ 	.byte	0x0a, 0x00
	.type		$str$1,@object
	.size		$str$1,($str - $str$1)
$str$1:
        /*0012*/ 	.byte	0x49, 0x74, 0x65, 0x72, 0x61, 0x74, 0x69, 0x6f, 0x6e, 0x3a, 0x20, 0x25, 0x64, 0x2c, 0x20, 0x63
        /*0022*/ 	.byte	0x75, 0x72, 0x72, 0x65, 0x6e, 0x74, 0x20, 0x6e, 0x6f, 0x64, 0x65, 0x3a, 0x20, 0x25, 0x64, 0x0a
        /*0032*/ 	.byte	0x00
	.type		$str,@object
	.size		$str,(.L_0 - $str)
$str:
        /*0033*/ 	.byte	0x54, 0x72, 0x79, 0x20, 0x74, 0x6f, 0x20, 0x62, 0x72, 0x6f, 0x61, 0x64, 0x63, 0x61, 0x73, 0x74
        /*0043*/ 	.byte	0x20, 0x6b, 0x20, 0x25, 0x64, 0x20, 0x66, 0x72, 0x6f, 0x6d, 0x20, 0x6e, 0x6f, 0x64, 0x65, 0x20
        /*0053*/ 	.byte	0x25, 0x64, 0x20, 0x74, 0x6f, 0x20, 0x61, 0x6c, 0x6c, 0x20, 0x6f, 0x74, 0x68, 0x65, 0x72, 0x20
        /*0063*/ 	.byte	0x6e, 0x6f, 0x64, 0x65, 0x73, 0x0a, 0x00
.L_0:


//--------------------- .nv.shared._Z23pointer_jump_algorithm_v --------------------------
	.section	.nv.shared._Z23pointer_jump_algorithm_v,"aw",@nobits
	.sectionflags	@""
	.align	8
.nv.shared._Z23pointer_jump_algorithm_v:
	.zero		1824


//--------------------- .nv.shared.reserved.0     --------------------------
	.section	.nv.shared.reserved.0,"aw",@nobits
	.weak		__nv_reservedSMEM_offset_0_alias
	.size		__nv_reservedSMEM_offset_0_alias, 0, 64
	.other		__nv_reservedSMEM_offset_0_alias,@"STO_CUDA_RESERVED_SHARED STV_DEFAULT"
__nv_reservedSMEM_offset_0_alias:
	.zero		0
	.zero		64


//--------------------- .nv.constant0._Z23pointer_jump_algorithm_v --------------------------
	.section	.nv.constant0._Z23pointer_jump_algorithm_v,"a",@progbits
	.sectionflags	@""
	.align	4
.nv.constant0._Z23pointer_jump_algorithm_v:
	.zero		896


//--------------------- SYMBOLS --------------------------

	.type		.nv.reservedSmem.offset0,@object
	.size		.nv.reservedSmem.offset0,0x4
	.type		.nv.reservedSmem.cap,@object
	.size		.nv.reservedSmem.cap,0x4
	.type		malloc,@function
	.type		vprintf,@function
